//
// Generated by NVIDIA NVVM Compiler
//
// Compiler Build ID: CL-36424714
// Cuda compilation tools, release 13.0, V13.0.88
// Based on NVVM 20.0.0
//

.version 9.0
.target sm_100
.address_size 64

	// .globl	_Z20feat_distance_kerneliiiiPKfS0_Pf

.visible .entry _Z20feat_distance_kerneliiiiPKfS0_Pf(
	.param .u32 _Z20feat_distance_kerneliiiiPKfS0_Pf_param_0,
	.param .u32 _Z20feat_distance_kerneliiiiPKfS0_Pf_param_1,
	.param .u32 _Z20feat_distance_kerneliiiiPKfS0_Pf_param_2,
	.param .u32 _Z20feat_distance_kerneliiiiPKfS0_Pf_param_3,
	.param .u64 .ptr .align 1 _Z20feat_distance_kerneliiiiPKfS0_Pf_param_4,
	.param .u64 .ptr .align 1 _Z20feat_distance_kerneliiiiPKfS0_Pf_param_5,
	.param .u64 .ptr .align 1 _Z20feat_distance_kerneliiiiPKfS0_Pf_param_6
)
{
	.reg .pred 	%p<13>;
	.reg .b32 	%r<39>;
	.reg .b32 	%f<81>;
	.reg .b64 	%rd<50>;

	ld.param.u32 	%r22, [_Z20feat_distance_kerneliiiiPKfS0_Pf_param_0];
	ld.param.u32 	%r19, [_Z20feat_distance_kerneliiiiPKfS0_Pf_param_1];
	ld.param.u32 	%r20, [_Z20feat_distance_kerneliiiiPKfS0_Pf_param_2];
	ld.param.u32 	%r21, [_Z20feat_distance_kerneliiiiPKfS0_Pf_param_3];
	ld.param.u64 	%rd14, [_Z20feat_distance_kerneliiiiPKfS0_Pf_param_4];
	ld.param.u64 	%rd16, [_Z20feat_distance_kerneliiiiPKfS0_Pf_param_5];
	cvta.to.global.u64 	%rd1, %rd16;
	mov.u32 	%r1, %ctaid.y;
	mov.u32 	%r23, %ctaid.x;
	mov.u32 	%r24, %ntid.x;
	mov.u32 	%r25, %tid.x;
	mad.lo.s32 	%r2, %r23, %r24, %r25;
	setp.ge.s32 	%p1, %r1, %r22;
	setp.ge.s32 	%p2, %r2, %r19;
	or.pred  	%p3, %p1, %p2;
	@%p3 bra 	$L__BB0_15;
	cvta.to.global.u64 	%rd2, %rd14;
	mad.lo.s32 	%r3, %r19, %r1, %r2;
	mul.lo.s32 	%r26, %r3, %r21;
	cvt.s64.s32 	%rd3, %r26;
	mul.lo.s32 	%r27, %r20, %r1;
	mul.lo.s32 	%r4, %r27, %r21;
	min.s32 	%r28, %r20, %r21;
	setp.lt.s32 	%p4, %r28, 1;
	@%p4 bra 	$L__BB0_15;
	and.b32  	%r5, %r21, 7;
	and.b32  	%r6, %r21, 3;
	and.b32  	%r7, %r21, 2147483640;
	and.b32  	%r8, %r21, 1;
	neg.s32 	%r9, %r7;
	mul.lo.s32 	%r30, %r3, %r20;
	cvt.s64.s32 	%rd4, %r30;
	cvt.s64.s32 	%rd5, %r4;
	mov.b32 	%r34, 0;
$L__BB0_3:
	ld.param.u64 	%rd47, [_Z20feat_distance_kerneliiiiPKfS0_Pf_param_6];
	setp.lt.u32 	%p5, %r21, 8;
	mul.lo.s32 	%r32, %r34, %r21;
	cvt.u64.u32 	%rd17, %r32;
	add.s64 	%rd6, %rd17, %rd5;
	cvt.u64.u32 	%rd18, %r34;
	add.s64 	%rd19, %rd18, %rd4;
	cvta.to.global.u64 	%rd20, %rd47;
	shl.b64 	%rd21, %rd19, 2;
	add.s64 	%rd7, %rd20, %rd21;
	ld.global.f32 	%f80, [%rd7];
	mov.b32 	%r37, 0;
	@%p5 bra 	$L__BB0_6;
	shl.b64 	%rd22, %rd3, 2;
	add.s64 	%rd23, %rd22, %rd2;
	add.s64 	%rd49, %rd23, 16;
	shl.b64 	%rd24, %rd6, 2;
	add.s64 	%rd25, %rd1, %rd24;
	add.s64 	%rd48, %rd25, 16;
	mov.u32 	%r35, %r9;
$L__BB0_5:
	.pragma "nounroll";
	ld.global.nc.f32 	%f15, [%rd49+-16];
	ld.global.nc.f32 	%f16, [%rd48+-16];
	sub.f32 	%f17, %f15, %f16;
	fma.rn.f32 	%f18, %f17, %f17, %f80;
	ld.global.nc.f32 	%f19, [%rd49+-12];
	ld.global.nc.f32 	%f20, [%rd48+-12];
	sub.f32 	%f21, %f19, %f20;
	fma.rn.f32 	%f22, %f21, %f21, %f18;
	ld.global.nc.f32 	%f23, [%rd49+-8];
	ld.global.nc.f32 	%f24, [%rd48+-8];
	sub.f32 	%f25, %f23, %f24;
	fma.rn.f32 	%f26, %f25, %f25, %f22;
	ld.global.nc.f32 	%f27, [%rd49+-4];
	ld.global.nc.f32 	%f28, [%rd48+-4];
	sub.f32 	%f29, %f27, %f28;
	fma.rn.f32 	%f30, %f29, %f29, %f26;
	ld.global.nc.f32 	%f31, [%rd49];
	ld.global.nc.f32 	%f32, [%rd48];
	sub.f32 	%f33, %f31, %f32;
	fma.rn.f32 	%f34, %f33, %f33, %f30;
	ld.global.nc.f32 	%f35, [%rd49+4];
	ld.global.nc.f32 	%f36, [%rd48+4];
	sub.f32 	%f37, %f35, %f36;
	fma.rn.f32 	%f38, %f37, %f37, %f34;
	ld.global.nc.f32 	%f39, [%rd49+8];
	ld.global.nc.f32 	%f40, [%rd48+8];
	sub.f32 	%f41, %f39, %f40;
	fma.rn.f32 	%f42, %f41, %f41, %f38;
	ld.global.nc.f32 	%f43, [%rd49+12];
	ld.global.nc.f32 	%f44, [%rd48+12];
	sub.f32 	%f45, %f43, %f44;
	fma.rn.f32 	%f80, %f45, %f45, %f42;
	add.s32 	%r35, %r35, 8;
	add.s64 	%rd49, %rd49, 32;
	add.s64 	%rd48, %rd48, 32;
	setp.ne.s32 	%p6, %r35, 0;
	mov.u32 	%r37, %r7;
	@%p6 bra 	$L__BB0_5;
$L__BB0_6:
	setp.eq.s32 	%p7, %r5, 0;
	@%p7 bra 	$L__BB0_14;
	add.s32 	%r33, %r5, -1;
	setp.lt.u32 	%p8, %r33, 3;
	@%p8 bra 	$L__BB0_9;
	cvt.u64.u32 	%rd26, %r37;
	add.s64 	%rd27, %rd26, %rd3;
	shl.b64 	%rd28, %rd27, 2;
	add.s64 	%rd29, %rd2, %rd28;
	ld.global.nc.f32 	%f47, [%rd29];
	add.s64 	%rd30, %rd6, %rd26;
	shl.b64 	%rd31, %rd30, 2;
	add.s64 	%rd32, %rd1, %rd31;
	ld.global.nc.f32 	%f48, [%rd32];
	sub.f32 	%f49, %f47, %f48;
	fma.rn.f32 	%f50, %f49, %f49, %f80;
	ld.global.nc.f32 	%f51, [%rd29+4];
	ld.global.nc.f32 	%f52, [%rd32+4];
	sub.f32 	%f53, %f51, %f52;
	fma.rn.f32 	%f54, %f53, %f53, %f50;
	ld.global.nc.f32 	%f55, [%rd29+8];
	ld.global.nc.f32 	%f56, [%rd32+8];
	sub.f32 	%f57, %f55, %f56;
	fma.rn.f32 	%f58, %f57, %f57, %f54;
	ld.global.nc.f32 	%f59, [%rd29+12];
	ld.global.nc.f32 	%f60, [%rd32+12];
	sub.f32 	%f61, %f59, %f60;
	fma.rn.f32 	%f80, %f61, %f61, %f58;
	add.s32 	%r37, %r37, 4;
$L__BB0_9:
	setp.eq.s32 	%p9, %r6, 0;
	@%p9 bra 	$L__BB0_14;
	setp.eq.s32 	%p10, %r6, 1;
	@%p10 bra 	$L__BB0_12;
	cvt.u64.u32 	%rd33, %r37;
	add.s64 	%rd34, %rd33, %rd3;
	shl.b64 	%rd35, %rd34, 2;
	add.s64 	%rd36, %rd2, %rd35;
	ld.global.nc.f32 	%f63, [%rd36];
	add.s64 	%rd37, %rd6, %rd33;
	shl.b64 	%rd38, %rd37, 2;
	add.s64 	%rd39, %rd1, %rd38;
	ld.global.nc.f32 	%f64, [%rd39];
	sub.f32 	%f65, %f63, %f64;
	fma.rn.f32 	%f66, %f65, %f65, %f80;
	ld.global.nc.f32 	%f67, [%rd36+4];
	ld.global.nc.f32 	%f68, [%rd39+4];
	sub.f32 	%f69, %f67, %f68;
	fma.rn.f32 	%f80, %f69, %f69, %f66;
	add.s32 	%r37, %r37, 2;
$L__BB0_12:
	setp.eq.s32 	%p11, %r8, 0;
	@%p11 bra 	$L__BB0_14;
	cvt.u64.u32 	%rd40, %r37;
	add.s64 	%rd41, %rd40, %rd3;
	shl.b64 	%rd42, %rd41, 2;
	add.s64 	%rd43, %rd2, %rd42;
	ld.global.nc.f32 	%f70, [%rd43];
	add.s64 	%rd44, %rd6, %rd40;
	shl.b64 	%rd45, %rd44, 2;
	add.s64 	%rd46, %rd1, %rd45;
	ld.global.nc.f32 	%f71, [%rd46];
	sub.f32 	%f72, %f70, %f71;
	fma.rn.f32 	%f80, %f72, %f72, %f80;
$L__BB0_14:
	st.global.f32 	[%rd7], %f80;
	add.s32 	%r34, %r34, 1;
	setp.ne.s32 	%p12, %r34, %r20;
	@%p12 bra 	$L__BB0_3;
$L__BB0_15:
	ret;

}


// ===== COMPILED SASS (sm_100) =====

	.target	sm_100

	.elftype	@"ET_EXEC"


//--------------------- .note.nv.tkinfo           --------------------------
	.section	.note.nv.tkinfo,"",@"SHT_NOTE"
	.sectionflags	@"SHF_NOTE_NV_TKINFO"
	.tkinfo
        /*0018*/ 	.word	0x00000002
        /*0030*/ 	.string	""
        /*0030*/ 	.string	"ptxas"
        /*0030*/ 	.string	"Cuda compilation tools, release 13.0, V13.0.88"
        /*0030*/ 	.string	"Build cuda_13.0.r13.0/compiler.36424714_0"
        /*0030*/ 	.string	"-arch sm_100 -m 64 "



//--------------------- .note.nv.cuinfo           --------------------------
	.section	.note.nv.cuinfo,"",@"SHT_NOTE"
	.sectionflags	@"SHF_NOTE_NV_CUINFO"
        /*0018*/ 	.short	0x0002
        /*001a*/ 	.short	0x0064
        /*001c*/ 	.short	0x0082
	.zero		2


//--------------------- .nv.info                  --------------------------
	.section	.nv.info,"",@"SHT_CUDA_INFO"
	.align	4


	//----- nvinfo : EIATTR_REGCOUNT
	.align		4
        /*0000*/ 	.byte	0x04, 0x2f
        /*0002*/ 	.short	(.L_1 - .L_0)
	.align		4
.L_0:
        /*0004*/ 	.word	index@(_Z20feat_distance_kerneliiiiPKfS0_Pf)
        /*0008*/ 	.word	0x0000001f


	//----- nvinfo : EIATTR_FRAME_SIZE
	.align		4
.L_1:
        /*000c*/ 	.byte	0x04, 0x11
        /*000e*/ 	.short	(.L_3 - .L_2)
	.align		4
.L_2:
        /*0010*/ 	.word	index@(_Z20feat_distance_kerneliiiiPKfS0_Pf)
        /*0014*/ 	.word	0x00000000


	//----- nvinfo : EIATTR_MIN_STACK_SIZE
	.align		4
.L_3:
        /*0018*/ 	.byte	0x04, 0x12
        /*001a*/ 	.short	(.L_5 - .L_4)
	.align		4
.L_4:
        /*001c*/ 	.word	index@(_Z20feat_distance_kerneliiiiPKfS0_Pf)
        /*0020*/ 	.word	0x00000000
.L_5:


//--------------------- .nv.compat                --------------------------
	.section	.nv.compat,"",@"SHT_CUDA_COMPAT_INFO"
	.align	4
        /*0000*/ 	.byte	0x02, 0x09, 0x00, 0x00, 0x02, 0x02, 0x01, 0x00, 0x02, 0x05, 0x05, 0x00, 0x03, 0x07, 0x01, 0x01
        /*0010*/ 	.byte	0x02, 0x03, 0x00, 0x00, 0x02, 0x06, 0x01, 0x00, 0x04, 0x0b, 0x08, 0x00, 0x09, 0x00, 0x00, 0x00
        /*0020*/ 	.byte	0x00, 0x00, 0x00, 0x00


//--------------------- .nv.info._Z20feat_distance_kerneliiiiPKfS0_Pf --------------------------
	.section	.nv.info._Z20feat_distance_kerneliiiiPKfS0_Pf,"",@"SHT_CUDA_INFO"
	.sectionflags	@""
	.align	4


	//----- nvinfo : EIATTR_CUDA_API_VERSION
	.align		4
        /*0000*/ 	.byte	0x04, 0x37
        /*0002*/ 	.short	(.L_7 - .L_6)
.L_6:
        /*0004*/ 	.word	0x00000082


	//----- nvinfo : EIATTR_KPARAM_INFO
	.align		4
.L_7:
        /*0008*/ 	.byte	0x04, 0x17
        /*000a*/ 	.short	(.L_9 - .L_8)
.L_8:
        /*000c*/ 	.word	0x00000000
        /*0010*/ 	.short	0x0006
        /*0012*/ 	.short	0x0020
        /*0014*/ 	.byte	0x00, 0xf5, 0x21, 0x00


	//----- nvinfo : EIATTR_KPARAM_INFO
	.align		4
.L_9:
        /*0018*/ 	.byte	0x04, 0x17
        /*001a*/ 	.short	(.L_11 - .L_10)
.L_10:
        /*001c*/ 	.word	0x00000000
        /*0020*/ 	.short	0x0005
        /*0022*/ 	.short	0x0018
        /*0024*/ 	.byte	0x00, 0xf5, 0x21, 0x00


	//----- nvinfo : EIATTR_KPARAM_INFO
	.align		4
.L_11:
        /*0028*/ 	.byte	0x04, 0x17
        /*002a*/ 	.short	(.L_13 - .L_12)
.L_12:
        /*002c*/ 	.word	0x00000000
        /*0030*/ 	.short	0x0004
        /*0032*/ 	.short	0x0010
        /*0034*/ 	.byte	0x00, 0xf5, 0x21, 0x00


	//----- nvinfo : EIATTR_KPARAM_INFO
	.align		4
.L_13:
        /*0038*/ 	.byte	0x04, 0x17
        /*003a*/ 	.short	(.L_15 - .L_14)
.L_14:
        /*003c*/ 	.word	0x00000000
        /*0040*/ 	.short	0x0003
        /*0042*/ 	.short	0x000c
        /*0044*/ 	.byte	0x00, 0xf0, 0x11, 0x00


	//----- nvinfo : EIATTR_KPARAM_INFO
	.align		4
.L_15:
        /*0048*/ 	.byte	0x04, 0x17
        /*004a*/ 	.short	(.L_17 - .L_16)
.L_16:
        /*004c*/ 	.word	0x00000000
        /*0050*/ 	.short	0x0002
        /*0052*/ 	.short	0x0008
        /*0054*/ 	.byte	0x00, 0xf0, 0x11, 0x00


	//----- nvinfo : EIATTR_KPARAM_INFO
	.align		4
.L_17:
        /*0058*/ 	.byte	0x04, 0x17
        /*005a*/ 	.short	(.L_19 - .L_18)
.L_18:
        /*005c*/ 	.word	0x00000000
        /*0060*/ 	.short	0x0001
        /*0062*/ 	.short	0x0004
        /*0064*/ 	.byte	0x00, 0xf0, 0x11, 0x00


	//----- nvinfo : EIATTR_KPARAM_INFO
	.align		4
.L_19:
        /*0068*/ 	.byte	0x04, 0x17
        /*006a*/ 	.short	(.L_21 - .L_20)
.L_20:
        /*006c*/ 	.word	0x00000000
        /*0070*/ 	.short	0x0000
        /*0072*/ 	.short	0x0000
        /*0074*/ 	.byte	0x00, 0xf0, 0x11, 0x00


	//----- nvinfo : EIATTR_SPARSE_MMA_MASK
	.align		4
.L_21:
        /*0078*/ 	.byte	0x03, 0x50
        /*007a*/ 	.short	0x0000


	//----- nvinfo : EIATTR_MAXREG_COUNT
	.align		4
        /*007c*/ 	.byte	0x03, 0x1b
        /*007e*/ 	.short	0x00ff


	//----- nvinfo : EIATTR_MERCURY_ISA_VERSION
	.align		4
        /*0080*/ 	.byte	0x03, 0x5f
        /*0082*/ 	.short	0x0101


	//----- nvinfo : EIATTR_VRC_CTA_INIT_COUNT
	.align		4
        /*0084*/ 	.byte	0x02, 0x4a
	.zero		1
	.zero		1


	//----- nvinfo : EIATTR_EXIT_INSTR_OFFSETS
	.align		4
        /*0088*/ 	.byte	0x04, 0x1c
        /*008a*/ 	.short	(.L_23 - .L_22)


	//   ....[0]....
.L_22:
        /*008c*/ 	.word	0x00000090


	//   ....[1]....
        /*0090*/ 	.word	0x000000e0


	//   ....[2]....
        /*0094*/ 	.word	0x00000a30


	//----- nvinfo : EIATTR_CBANK_PARAM_SIZE
	.align		4
.L_23:
        /*0098*/ 	.byte	0x03, 0x19
        /*009a*/ 	.short	0x0028


	//----- nvinfo : EIATTR_PARAM_CBANK
	.align		4
        /*009c*/ 	.byte	0x04, 0x0a
        /*009e*/ 	.short	(.L_25 - .L_24)
	.align		4
.L_24:
        /*00a0*/ 	.word	index@(.nv.constant0._Z20feat_distance_kerneliiiiPKfS0_Pf)
        /*00a4*/ 	.short	0x0380
        /*00a6*/ 	.short	0x0028


	//----- nvinfo : EIATTR_SW_WAR
	.align		4
.L_25:
        /*00a8*/ 	.byte	0x04, 0x36
        /*00aa*/ 	.short	(.L_27 - .L_26)
.L_26:
        /*00ac*/ 	.word	0x00000008
.L_27:


//--------------------- .nv.callgraph             --------------------------
	.section	.nv.callgraph,"",@"SHT_CUDA_CALLGRAPH"
	.align	4
	.sectionentsize	8
	.align		4
        /*0000*/ 	.word	0x00000000
	.align		4
        /*0004*/ 	.word	0xffffffff
	.align		4
        /*0008*/ 	.word	0x00000000
	.align		4
        /*000c*/ 	.word	0xfffffffe
	.align		4
        /*0010*/ 	.word	0x00000000
	.align		4
        /*0014*/ 	.word	0xfffffffd
	.align		4
        /*0018*/ 	.word	0x00000000
	.align		4
        /*001c*/ 	.word	0xfffffffc


//--------------------- .text._Z20feat_distance_kerneliiiiPKfS0_Pf --------------------------
	.section	.text._Z20feat_distance_kerneliiiiPKfS0_Pf,"ax",@progbits
	.align	128
        .global         _Z20feat_distance_kerneliiiiPKfS0_Pf
        .type           _Z20feat_distance_kerneliiiiPKfS0_Pf,@function
        .size           _Z20feat_distance_kerneliiiiPKfS0_Pf,(.L_x_6 - _Z20feat_distance_kerneliiiiPKfS0_Pf)
        .other          _Z20feat_distance_kerneliiiiPKfS0_Pf,@"STO_CUDA_ENTRY STV_DEFAULT"
_Z20feat_distance_kerneliiiiPKfS0_Pf:
.text._Z20feat_distance_kerneliiiiPKfS0_Pf:
[----:B------:R-:W-:Y:S01]  /*0000*/  LDC R1, c[0x0][0x37c] ;  /* 0x0000df00ff017b82 */ /* 0x000fe20000000800 */
[----:B------:R-:W0:Y:S07]  /*0010*/  S2R R3, SR_TID.X ;  /* 0x0000000000037919 */ /* 0x000e2e0000002100 */
[----:B------:R-:W0:Y:S08]  /*0020*/  S2UR UR5, SR_CTAID.X ;  /* 0x00000000000579c3 */ /* 0x000e300000002500 */
[----:B------:R-:W0:Y:S08]  /*0030*/  LDC R0, c[0x0][0x360] ;  /* 0x0000d800ff007b82 */ /* 0x000e300000000800 */
[----:B------:R-:W1:Y:S08]  /*0040*/  LDC.64 R6, c[0x0][0x380] ;  /* 0x0000e000ff067b82 */ /* 0x000e700000000a00 */
[----:B------:R-:W2:Y:S01]  /*0050*/  S2UR UR4, SR_CTAID.Y ;  /* 0x00000000000479c3 */ /* 0x000ea20000002600 */
[----:B0-----:R-:W-:-:S05]  /*0060*/  IMAD R0, R0, UR5, R3 ;  /* 0x0000000500007c24 */ /* 0x001fca000f8e0203 */
[----:B-1----:R-:W-:-:S04]  /*0070*/  ISETP.GE.AND P0, PT, R0, R7, PT ;  /* 0x000000070000720c */ /* 0x002fc80003f06270 */
[----:B--2---:R-:W-:-:S13]  /*0080*/  ISETP.LE.OR P0, PT, R6, UR4, P0 ;  /* 0x0000000406007c0c */ /* 0x004fda0008703670 */
[----:B------:R-:W-:Y:S05]  /*0090*/  @P0 EXIT ;  /* 0x000000000000094d */ /* 0x000fea0003800000 */
[----:B------:R-:W0:Y:S01]  /*00a0*/  LDC.64 R4, c[0x0][0x388] ;  /* 0x0000e200ff047b82 */ /* 0x000e220000000a00 */
[----:B------:R-:W-:Y:S01]  /*00b0*/  IMAD R0, R7, UR4, R0 ;  /* 0x0000000407007c24 */ /* 0x000fe2000f8e0200 */
[----:B0-----:R-:W-:-:S04]  /*00c0*/  VIMNMX R2, PT, PT, R5, R4, PT ;  /* 0x0000000405027248 */ /* 0x001fc80003fe0100 */
[----:B------:R-:W-:-:S13]  /*00d0*/  ISETP.GE.AND P0, PT, R2, 0x1, PT ;  /* 0x000000010200780c */ /* 0x000fda0003f06270 */
[----:B------:R-:W-:Y:S05]  /*00e0*/  @!P0 EXIT ;  /* 0x000000000000894d */ /* 0x000fea0003800000 */
[----:B------:R-:W-:Y:S01]  /*00f0*/  IMAD R6, R4, UR4, RZ ;  /* 0x0000000404067c24 */ /* 0x000fe2000f8e02ff */
[C---:B------:R-:W-:Y:S01]  /*0100*/  LOP3.LUT R7, R5.reuse, 0x7ffffff8, RZ, 0xc0, !PT ;  /* 0x7ffffff805077812 */ /* 0x040fe200078ec0ff */
[CC--:B------:R-:W-:Y:S01]  /*0110*/  IMAD R9, R0.reuse, R5.reuse, RZ ;  /* 0x0000000500097224 */ /* 0x0c0fe200078e02ff */
[C---:B------:R-:W-:Y:S01]  /*0120*/  LOP3.LUT R8, R5.reuse, 0x7, RZ, 0xc0, !PT ;  /* 0x0000000705087812 */ /* 0x040fe200078ec0ff */
[----:B------:R-:W-:Y:S01]  /*0130*/  IMAD R10, R0, R4, RZ ;  /* 0x00000004000a7224 */ /* 0x000fe200078e02ff */
[----:B------:R-:W0:Y:S01]  /*0140*/  LDCU.64 UR6, c[0x0][0x358] ;  /* 0x00006b00ff0677ac */ /* 0x000e220008000a00 */
[----:B------:R-:W-:Y:S01]  /*0150*/  IMAD R6, R6, R5, RZ ;  /* 0x0000000506067224 */ /* 0x000fe200078e02ff */
[----:B------:R-:W-:Y:S01]  /*0160*/  LOP3.LUT R5, R5, 0x3, RZ, 0xc0, !PT ;  /* 0x0000000305057812 */ /* 0x000fe200078ec0ff */
[----:B------:R-:W-:Y:S01]  /*0170*/  IMAD.MOV.U32 R3, RZ, RZ, RZ ;  /* 0x000000ffff037224 */ /* 0x000fe200078e00ff */
[----:B------:R-:W-:Y:S01]  /*0180*/  SHF.R.S32.HI R4, RZ, 0x1f, R9 ;  /* 0x0000001fff047819 */ /* 0x000fe20000011409 */
[----:B------:R-:W-:-:S07]  /*0190*/  IMAD.MOV R2, RZ, RZ, -R7 ;  /* 0x000000ffff027224 */ /* 0x000fce00078e0a07 */
.L_x_4:
[----:B-1----:R-:W1:Y:S01]  /*01a0*/  LDC.64 R12, c[0x0][0x388] ;  /* 0x0000e200ff0c7b82 */ /* 0x002e620000000a00 */
[----:B------:R-:W2:Y:S01]  /*01b0*/  LDCU.64 UR4, c[0x0][0x3a0] ;  /* 0x00007400ff0477ac */ /* 0x000ea20008000a00 */
[----:B------:R-:W-:-:S04]  /*01c0*/  IADD3 R0, P0, PT, R10, R3, RZ ;  /* 0x000000030a007210 */ /* 0x000fc80007f1e0ff */
[----:B------:R-:W-:Y:S01]  /*01d0*/  LEA.HI.X.SX32 R11, R10, RZ, 0x1, P0 ;  /* 0x000000ff0a0b7211 */ /* 0x000fe200000f0eff */
[----:B------:R-:W-:Y:S01]  /*01e0*/  HFMA2 R24, -RZ, RZ, 0, 0 ;  /* 0x00000000ff187431 */ /* 0x000fe200000001ff */
[----:B0-2---:R-:W-:-:S04]  /*01f0*/  LEA R22, P0, R0, UR4, 0x2 ;  /* 0x0000000400167c11 */ /* 0x005fc8000f8010ff */
[----:B------:R-:W-:Y:S02]  /*0200*/  LEA.HI.X R23, R0, UR5, R11, 0x2, P0 ;  /* 0x0000000500177c11 */ /* 0x000fe400080f140b */
[----:B-1----:R-:W-:Y:S01]  /*0210*/  ISETP.GE.U32.AND P1, PT, R13, 0x8, PT ;  /* 0x000000080d00780c */ /* 0x002fe20003f26070 */
[C---:B------:R-:W-:Y:S02]  /*0220*/  IMAD R11, R3.reuse, R13, RZ ;  /* 0x0000000d030b7224 */ /* 0x040fe400078e02ff */
[----:B------:R-:W-:Y:S01]  /*0230*/  VIADD R3, R3, 0x1 ;  /* 0x0000000103037836 */ /* 0x000fe20000000000 */
[----:B0-----:R0:W5:Y:S02]  /*0240*/  LDG.E R0, desc[UR6][R22.64] ;  /* 0x0000000616007981 */ /* 0x001164000c1e1900 */
[----:B------:R-:W-:Y:S02]  /*0250*/  IADD3 R11, P2, PT, R11, R6, RZ ;  /* 0x000000060b0b7210 */ /* 0x000fe40007f5e0ff */
[----:B------:R-:W-:-:S02]  /*0260*/  ISETP.NE.AND P0, PT, R3, R12, PT ;  /* 0x0000000c0300720c */ /* 0x000fc40003f05270 */
[----:B------:R-:W-:-:S03]  /*0270*/  LEA.HI.X.SX32 R20, R6, RZ, 0x1, P2 ;  /* 0x000000ff06147211 */ /* 0x000fc600010f0eff */
[----:B------:R-:W-:Y:S08]  /*0280*/  @!P1 BRA `(.L_x_0) ;  /* 0x0000000000cc9947 */ /* 0x000ff00003800000 */
[----:B------:R-:W1:Y:S08]  /*0290*/  LDC.64 R14, c[0x0][0x390] ;  /* 0x0000e400ff0e7b82 */ /* 0x000e700000000a00 */
[----:B------:R-:W2:Y:S01]  /*02a0*/  LDC.64 R16, c[0x0][0x398] ;  /* 0x0000e600ff107b82 */ /* 0x000ea20000000a00 */
[----:B-1----:R-:W-:-:S04]  /*02b0*/  LEA R12, P1, R9, R14, 0x2 ;  /* 0x0000000e090c7211 */ /* 0x002fc800078210ff */
[----:B------:R-:W-:Y:S02]  /*02c0*/  LEA.HI.X R18, R9, R15, R4, 0x2, P1 ;  /* 0x0000000f09127211 */ /* 0x000fe400008f1404 */
[C---:B--2---:R-:W-:Y:S02]  /*02d0*/  LEA R14, P3, R11.reuse, R16, 0x2 ;  /* 0x000000100b0e7211 */ /* 0x044fe400078610ff */
[----:B------:R-:W-:Y:S01]  /*02e0*/  IADD3 R16, P2, PT, R12, 0x10, RZ ;  /* 0x000000100c107810 */ /* 0x000fe20007f5e0ff */
[----:B------:R-:W-:Y:S01]  /*02f0*/  IMAD.MOV.U32 R12, RZ, RZ, R2 ;  /* 0x000000ffff0c7224 */ /* 0x000fe200078e0002 */
[----:B------:R-:W-:Y:S02]  /*0300*/  IADD3 R14, P4, PT, R14, 0x10, RZ ;  /* 0x000000100e0e7810 */ /* 0x000fe40007f9e0ff */
[----:B------:R-:W-:Y:S01]  /*0310*/  LEA.HI.X R15, R11, R17, R20, 0x2, P3 ;  /* 0x000000110b0f7211 */ /* 0x000fe200018f1414 */
[----:B------:R-:W-:-:S03]  /*0320*/  IMAD.X R17, RZ, RZ, R18, P2 ;  /* 0x000000ffff117224 */ /* 0x000fc600010e0612 */
[----:B------:R-:W-:-:S07]  /*0330*/  IADD3.X R15, PT, PT, RZ, R15, RZ, P4, !PT ;  /* 0x0000000fff0f7210 */ /* 0x000fce00027fe4ff */
.L_x_1:
[----:B------:R-:W2:Y:S04]  /*0340*/  LDG.E.CONSTANT R18, desc[UR6][R16.64+-0x10] ;  /* 0xfffff00610127981 */ /* 0x000ea8000c1e9900 */
[----:B------:R-:W2:Y:S04]  /*0350*/  LDG.E.CONSTANT R21, desc[UR6][R14.64+-0x10] ;  /* 0xfffff0060e157981 */ /* 0x000ea8000c1e9900 */
[----:B------:R-:W3:Y:S04]  /*0360*/  LDG.E.CONSTANT R24, desc[UR6][R16.64+-0xc] ;  /* 0xfffff40610187981 */ /* 0x000ee8000c1e9900 */
[----:B------:R-:W3:Y:S01]  /*0370*/  LDG.E.CONSTANT R19, desc[UR6][R14.64+-0xc] ;  /* 0xfffff4060e137981 */ /* 0x000ee2000c1e9900 */
[----:B--2---:R-:W-:-:S03]  /*0380*/  FADD R25, R18, -R21 ;  /* 0x8000001512197221 */ /* 0x004fc60000000000 */
[----:B------:R-:W2:Y:S04]  /*0390*/  LDG.E.CONSTANT R18, desc[UR6][R16.64+-0x8] ;  /* 0xfffff80610127981 */ /* 0x000ea8000c1e9900 */
[----:B------:R-:W2:Y:S01]  /*03a0*/  LDG.E.CONSTANT R21, desc[UR6][R14.64+-0x8] ;  /* 0xfffff8060e157981 */ /* 0x000ea2000c1e9900 */
[----:B-----5:R-:W-:Y:S01]  /*03b0*/  FFMA R26, R25, R25, R0 ;  /* 0x00000019191a7223 */ /* 0x020fe20000000000 */
[----:B---3--:R-:W-:Y:S02]  /*03c0*/  FADD R19, R24, -R19 ;  /* 0x8000001318137221 */ /* 0x008fe40000000000 */
[----:B------:R-:W3:Y:S04]  /*03d0*/  LDG.E.CONSTANT R25, desc[UR6][R16.64+-0x4] ;  /* 0xfffffc0610197981 */ /* 0x000ee8000c1e9900 */
[----:B------:R-:W3:Y:S01]  /*03e0*/  LDG.E.CONSTANT R0, desc[UR6][R14.64+-0x4] ;  /* 0xfffffc060e007981 */ /* 0x000ee2000c1e9900 */
[----:B------:R-:W-:-:S03]  /*03f0*/  FFMA R26, R19, R19, R26 ;  /* 0x00000013131a7223 */ /* 0x000fc6000000001a */
[----:B------:R-:W4:Y:S04]  /*0400*/  LDG.E.CONSTANT R19, desc[UR6][R16.64] ;  /* 0x0000000610137981 */ /* 0x000f28000c1e9900 */
[----:B------:R-:W4:Y:S01]  /*0410*/  LDG.E.CONSTANT R24, desc[UR6][R14.64] ;  /* 0x000000060e187981 */ /* 0x000f22000c1e9900 */
[----:B--2---:R-:W-:-:S03]  /*0420*/  FADD R21, R18, -R21 ;  /* 0x8000001512157221 */ /* 0x004fc60000000000 */
[----:B------:R-:W2:Y:S01]  /*0430*/  LDG.E.CONSTANT R18, desc[UR6][R14.64+0x8] ;  /* 0x000008060e127981 */ /* 0x000ea2000c1e9900 */
[----:B------:R-:W-:-:S03]  /*0440*/  FFMA R26, R21, R21, R26 ;  /* 0x00000015151a7223 */ /* 0x000fc6000000001a */
[----:B------:R-:W2:Y:S01]  /*0450*/  LDG.E.CONSTANT R21, desc[UR6][R14.64+0x4] ;  /* 0x000004060e157981 */ /* 0x000ea2000c1e9900 */
[----:B---3--:R-:W-:-:S03]  /*0460*/  FADD R25, R25, -R0 ;  /* 0x8000000019197221 */ /* 0x008fc60000000000 */
[----:B------:R-:W2:Y:S01]  /*0470*/  LDG.E.CONSTANT R0, desc[UR6][R16.64+0x4] ;  /* 0x0000040610007981 */ /* 0x000ea2000c1e9900 */
[----:B------:R-:W-:-:S03]  /*0480*/  FFMA R26, R25, R25, R26 ;  /* 0x00000019191a7223 */ /* 0x000fc6000000001a */
[----:B------:R-:W3:Y:S01]  /*0490*/  LDG.E.CONSTANT R25, desc[UR6][R16.64+0x8] ;  /* 0x0000080610197981 */ /* 0x000ee2000c1e9900 */
[----:B----4-:R-:W-:-:S03]  /*04a0*/  FADD R19, R19, -R24 ;  /* 0x8000001813137221 */ /* 0x010fc60000000000 */
[----:B------:R1:W4:Y:S01]  /*04b0*/  LDG.E.CONSTANT R24, desc[UR6][R14.64+0xc] ;  /* 0x00000c060e187981 */ /* 0x000322000c1e9900 */
[----:B------:R-:W-:-:S03]  /*04c0*/  FFMA R26, R19, R19, R26 ;  /* 0x00000013131a7223 */ /* 0x000fc6000000001a */
[----:B------:R0:W4:Y:S01]  /*04d0*/  LDG.E.CONSTANT R19, desc[UR6][R16.64+0xc] ;  /* 0x00000c0610137981 */ /* 0x000122000c1e9900 */
[----:B------:R-:W-:-:S05]  /*04e0*/  VIADD R12, R12, 0x8 ;  /* 0x000000080c0c7836 */ /* 0x000fca0000000000 */
[----:B------:R-:W-:Y:S02]  /*04f0*/  ISETP.NE.AND P1, PT, R12, RZ, PT ;  /* 0x000000ff0c00720c */ /* 0x000fe40003f25270 */
[----:B-1----:R-:W-:Y:S02]  /*0500*/  IADD3 R14, P3, PT, R14, 0x20, RZ ;  /* 0x000000200e0e7810 */ /* 0x002fe40007f7e0ff */
[----:B0-----:R-:W-:Y:S02]  /*0510*/  IADD3 R16, P2, PT, R16, 0x20, RZ ;  /* 0x0000002010107810 */ /* 0x001fe40007f5e0ff */
[----:B------:R-:W-:-:S03]  /*0520*/  IADD3.X R15, PT, PT, RZ, R15, RZ, P3, !PT ;  /* 0x0000000fff0f7210 */ /* 0x000fc60001ffe4ff */
[----:B------:R-:W-:Y:S02]  /*0530*/  IMAD.X R17, RZ, RZ, R17, P2 ;  /* 0x000000ffff117224 */ /* 0x000fe400010e0611 */
[----:B--2---:R-:W-:-:S04]  /*0540*/  FADD R21, R0, -R21 ;  /* 0x8000001500157221 */ /* 0x004fc80000000000 */
[----:B------:R-:W-:Y:S01]  /*0550*/  FFMA R26, R21, R21, R26 ;  /* 0x00000015151a7223 */ /* 0x000fe2000000001a */
[----:B---3--:R-:W-:-:S04]  /*0560*/  FADD R25, R25, -R18 ;  /* 0x8000001219197221 */ /* 0x008fc80000000000 */
[----:B------:R-:W-:Y:S01]  /*0570*/  FFMA R26, R25, R25, R26 ;  /* 0x00000019191a7223 */ /* 0x000fe2000000001a */
[----:B----4-:R-:W-:-:S04]  /*0580*/  FADD R19, R19, -R24 ;  /* 0x8000001813137221 */ /* 0x010fc80000000000 */
[----:B------:R-:W-:Y:S01]  /*0590*/  FFMA R0, R19, R19, R26 ;  /* 0x0000001313007223 */ /* 0x000fe2000000001a */
[----:B------:R-:W-:Y:S06]  /*05a0*/  @P1 BRA `(.L_x_1) ;  /* 0xfffffffc00641947 */ /* 0x000fec000383ffff */
[----:B------:R-:W-:-:S07]  /*05b0*/  IMAD.MOV.U32 R24, RZ, RZ, R7 ;  /* 0x000000ffff187224 */ /* 0x000fce00078e0007 */
.L_x_0:
[----:B------:R-:W-:-:S13]  /*05c0*/  ISETP.NE.AND P1, PT, R8, RZ, PT ;  /* 0x000000ff0800720c */ /* 0x000fda0003f25270 */
[----:B------:R-:W-:Y:S05]  /*05d0*/  @!P1 BRA `(.L_x_2) ;  /* 0x00000004000c9947 */ /* 0x000fea0003800000 */
[----:B------:R-:W-:Y:S01]  /*05e0*/  VIADD R12, R8, 0xffffffff ;  /* 0xffffffff080c7836 */ /* 0x000fe20000000000 */
[----:B------:R-:W-:-:S04]  /*05f0*/  ISETP.NE.AND P1, PT, R5, RZ, PT ;  /* 0x000000ff0500720c */ /* 0x000fc80003f25270 */
[----:B------:R-:W-:-:S13]  /*0600*/  ISETP.GE.U32.AND P2, PT, R12, 0x3, PT ;  /* 0x000000030c00780c */ /* 0x000fda0003f46070 */
[----:B------:R-:W-:Y:S05]  /*0610*/  @!P2 BRA `(.L_x_3) ;  /* 0x00000000006ca947 */ /* 0x000fea0003800000 */
[----:B------:R-:W1:Y:S01]  /*0620*/  LDC.64 R14, c[0x0][0x390] ;  /* 0x0000e400ff0e7b82 */ /* 0x000e620000000a00 */
[----:B------:R-:W-:Y:S02]  /*0630*/  IADD3 R12, P3, PT, R24, R11, RZ ;  /* 0x0000000b180c7210 */ /* 0x000fe40007f7e0ff */
[----:B------:R-:W-:-:S03]  /*0640*/  IADD3 R19, P2, PT, R9, R24, RZ ;  /* 0x0000001809137210 */ /* 0x000fc60007f5e0ff */
[----:B------:R-:W-:Y:S01]  /*0650*/  IMAD.X R18, RZ, RZ, R20, P3 ;  /* 0x000000ffff127224 */ /* 0x000fe200018e0614 */
[----:B------:R-:W-:Y:S01]  /*0660*/  IADD3.X R26, PT, PT, RZ, R4, RZ, P2, !PT ;  /* 0x00000004ff1a7210 */ /* 0x000fe200017fe4ff */
[----:B------:R-:W2:Y:S01]  /*0670*/  LDC.64 R16, c[0x0][0x398] ;  /* 0x0000e600ff107b82 */ /* 0x000ea20000000a00 */
[----:B-1----:R-:W-:-:S04]  /*0680*/  LEA R14, P2, R19, R14, 0x2 ;  /* 0x0000000e130e7211 */ /* 0x002fc800078410ff */
[----:B------:R-:W-:Y:S02]  /*0690*/  LEA.HI.X R15, R19, R15, R26, 0x2, P2 ;  /* 0x0000000f130f7211 */ /* 0x000fe400010f141a */
[----:B--2---:R-:W-:-:S03]  /*06a0*/  LEA R16, P3, R12, R16, 0x2 ;  /* 0x000000100c107211 */ /* 0x004fc600078610ff */
[----:B------:R-:W2:Y:S01]  /*06b0*/  LDG.E.CONSTANT R25, desc[UR6][R14.64] ;  /* 0x000000060e197981 */ /* 0x000ea2000c1e9900 */
[----:B------:R-:W-:-:S03]  /*06c0*/  LEA.HI.X R17, R12, R17, R18, 0x2, P3 ;  /* 0x000000110c117211 */ /* 0x000fc600018f1412 */
[----:B------:R-:W3:Y:S04]  /*06d0*/  LDG.E.CONSTANT R26, desc[UR6][R14.64+0x4] ;  /* 0x000004060e1a7981 */ /* 0x000ee8000c1e9900 */
[----:B------:R-:W2:Y:S04]  /*06e0*/  LDG.E.CONSTANT R28, desc[UR6][R16.64] ;  /* 0x00000006101c7981 */ /* 0x000ea8000c1e9900 */
[----:B------:R-:W3:Y:S04]  /*06f0*/  LDG.E.CONSTANT R21, desc[UR6][R16.64+0x4] ;  /* 0x0000040610157981 */ /* 0x000ee8000c1e9900 */
[----:B------:R-:W4:Y:S04]  /*0700*/  LDG.E.CONSTANT R12, desc[UR6][R14.64+0x8] ;  /* 0x000008060e0c7981 */ /* 0x000f28000c1e9900 */
[----:B------:R-:W4:Y:S04]  /*0710*/  LDG.E.CONSTANT R19, desc[UR6][R16.64+0x8] ;  /* 0x0000080610137981 */ /* 0x000f28000c1e9900 */
[----:B------:R-:W4:Y:S04]  /*0720*/  LDG.E.CONSTANT R18, desc[UR6][R14.64+0xc] ;  /* 0x00000c060e127981 */ /* 0x000f28000c1e9900 */
[----:B------:R-:W4:Y:S01]  /*0730*/  LDG.E.CONSTANT R27, desc[UR6][R16.64+0xc] ;  /* 0x00000c06101b7981 */ /* 0x000f22000c1e9900 */
[----:B------:R-:W-:-:S02]  /*0740*/  VIADD R24, R24, 0x4 ;  /* 0x0000000418187836 */ /* 0x000fc40000000000 */
[----:B--2---:R-:W-:-:S04]  /*0750*/  FADD R25, R25, -R28 ;  /* 0x8000001c19197221 */ /* 0x004fc80000000000 */
[----:B-----5:R-:W-:Y:S01]  /*0760*/  FFMA R0, R25, R25, R0 ;  /* 0x0000001919007223 */ /* 0x020fe20000000000 */
[----:B---3--:R-:W-:-:S04]  /*0770*/  FADD R21, R26, -R21 ;  /* 0x800000151a157221 */ /* 0x008fc80000000000 */
[----:B------:R-:W-:Y:S01]  /*0780*/  FFMA R0, R21, R21, R0 ;  /* 0x0000001515007223 */ /* 0x000fe20000000000 */
[----:B----4-:R-:W-:-:S04]  /*0790*/  FADD R19, R12, -R19 ;  /* 0x800000130c137221 */ /* 0x010fc80000000000 */
[----:B------:R-:W-:Y:S01]  /*07a0*/  FFMA R0, R19, R19, R0 ;  /* 0x0000001313007223 */ /* 0x000fe20000000000 */
[----:B------:R-:W-:-:S04]  /*07b0*/  FADD R27, R18, -R27 ;  /* 0x8000001b121b7221 */ /* 0x000fc80000000000 */
[----:B------:R-:W-:-:S07]  /*07c0*/  FFMA R0, R27, R27, R0 ;  /* 0x0000001b1b007223 */ /* 0x000fce0000000000 */
.L_x_3:
[----:B------:R-:W-:Y:S05]  /*07d0*/  @!P1 BRA `(.L_x_2) ;  /* 0x00000000008c9947 */ /* 0x000fea0003800000 */
[----:B------:R-:W1:Y:S01]  /*07e0*/  LDC.64 R14, c[0x0][0x390] ;  /* 0x0000e400ff0e7b82 */ /* 0x000e620000000a00 */
[----:B------:R-:W-:-:S07]  /*07f0*/  ISETP.NE.AND P2, PT, R5, 0x1, PT ;  /* 0x000000010500780c */ /* 0x000fce0003f45270 */
[----:B------:R-:W2:Y:S06]  /*0800*/  LDC.64 R16, c[0x0][0x398] ;  /* 0x0000e600ff107b82 */ /* 0x000eac0000000a00 */
[----:B------:R-:W-:Y:S02]  /*0810*/  @P2 IADD3 R12, P1, PT, R9, R24, RZ ;  /* 0x00000018090c2210 */ /* 0x000fe40007f3e0ff */
[----:B------:R-:W3:Y:S02]  /*0820*/  LDC.64 R18, c[0x0][0x390] ;  /* 0x0000e400ff127b82 */ /* 0x000ee40000000a00 */
[----:B------:R-:W-:-:S02]  /*0830*/  @P2 IADD3.X R21, PT, PT, RZ, R4, RZ, P1, !PT ;  /* 0x00000004ff152210 */ /* 0x000fc40000ffe4ff */
[----:B------:R-:W-:Y:S02]  /*0840*/  LOP3.LUT P1, RZ, R13, 0x1, RZ, 0xc0, !PT ;  /* 0x000000010dff7812 */ /* 0x000fe4000782c0ff */
[----:B-1----:R-:W-:-:S04]  /*0850*/  @P2 LEA R14, P3, R12, R14, 0x2 ;  /* 0x0000000e0c0e2211 */ /* 0x002fc800078610ff */
[----:B------:R-:W-:Y:S02]  /*0860*/  @P2 LEA.HI.X R15, R12, R15, R21, 0x2, P3 ;  /* 0x0000000f0c0f2211 */ /* 0x000fe400018f1415 */
[----:B------:R-:W1:Y:S01]  /*0870*/  LDC.64 R12, c[0x0][0x398] ;  /* 0x0000e600ff0c7b82 */ /* 0x000e620000000a00 */
[CC--:B------:R-:W-:Y:S01]  /*0880*/  @P2 IADD3 R21, P3, PT, R24.reuse, R11.reuse, RZ ;  /* 0x0000000b18152210 */ /* 0x0c0fe20007f7e0ff */
[----:B------:R-:W-:Y:S01]  /*0890*/  @P2 VIADD R24, R24, 0x2 ;  /* 0x0000000218182836 */ /* 0x000fe20000000000 */
[----:B------:R-:W4:Y:S02]  /*08a0*/  @P2 LDG.E.CONSTANT R25, desc[UR6][R14.64+0x4] ;  /* 0x000004060e192981 */ /* 0x000f24000c1e9900 */
[----:B--2---:R-:W-:Y:S01]  /*08b0*/  @P2 LEA R16, P4, R21, R16, 0x2 ;  /* 0x0000001015102211 */ /* 0x004fe200078810ff */
[----:B------:R-:W-:Y:S01]  /*08c0*/  @P2 IMAD.X R26, RZ, RZ, R20, P3 ;  /* 0x000000ffff1a2224 */ /* 0x000fe200018e0614 */
[----:B------:R-:W-:-:S04]  /*08d0*/  @P1 IADD3 R11, P3, PT, R24, R11, RZ ;  /* 0x0000000b180b1210 */ /* 0x000fc80007f7e0ff */
[----:B------:R-:W-:Y:S01]  /*08e0*/  @P2 LEA.HI.X R17, R21, R17, R26, 0x2, P4 ;  /* 0x0000001115112211 */ /* 0x000fe200020f141a */
[----:B------:R-:W-:Y:S01]  /*08f0*/  @P1 IMAD.X R20, RZ, RZ, R20, P3 ;  /* 0x000000ffff141224 */ /* 0x000fe200018e0614 */
[----:B------:R-:W-:-:S03]  /*0900*/  @P1 IADD3 R21, P4, PT, R9, R24, RZ ;  /* 0x0000001809151210 */ /* 0x000fc60007f9e0ff */
[----:B------:R-:W4:Y:S01]  /*0910*/  @P2 LDG.E.CONSTANT R26, desc[UR6][R16.64+0x4] ;  /* 0x00000406101a2981 */ /* 0x000f22000c1e9900 */
[----:B------:R-:W-:Y:S02]  /*0920*/  @P1 IADD3.X R24, PT, PT, RZ, R4, RZ, P4, !PT ;  /* 0x00000004ff181210 */ /* 0x000fe400027fe4ff */
[----:B---3--:R-:W-:-:S04]  /*0930*/  @P1 LEA R18, P4, R21, R18, 0x2 ;  /* 0x0000001215121211 */ /* 0x008fc800078810ff */
[----:B------:R-:W-:Y:S02]  /*0940*/  @P1 LEA.HI.X R19, R21, R19, R24, 0x2, P4 ;  /* 0x0000001315131211 */ /* 0x000fe400020f1418 */
[C---:B-1----:R-:W-:Y:S01]  /*0950*/  @P1 LEA R12, P3, R11.reuse, R12, 0x2 ;  /* 0x0000000c0b0c1211 */ /* 0x042fe200078610ff */
[----:B------:R-:W2:Y:S04]  /*0960*/  @P2 LDG.E.CONSTANT R21, desc[UR6][R14.64] ;  /* 0x000000060e152981 */ /* 0x000ea8000c1e9900 */
[----:B------:R-:W2:Y:S01]  /*0970*/  @P2 LDG.E.CONSTANT R24, desc[UR6][R16.64] ;  /* 0x0000000610182981 */ /* 0x000ea2000c1e9900 */
[----:B------:R-:W-:-:S03]  /*0980*/  @P1 LEA.HI.X R13, R11, R13, R20, 0x2, P3 ;  /* 0x0000000d0b0d1211 */ /* 0x000fc600018f1414 */
[----:B------:R-:W3:Y:S04]  /*0990*/  @P1 LDG.E.CONSTANT R18, desc[UR6][R18.64] ;  /* 0x0000000612121981 */ /* 0x000ee8000c1e9900 */
[----:B------:R-:W3:Y:S01]  /*09a0*/  @P1 LDG.E.CONSTANT R13, desc[UR6][R12.64] ;  /* 0x000000060c0d1981 */ /* 0x000ee2000c1e9900 */
[----:B----4-:R-:W-:Y:S01]  /*09b0*/  @P2 FADD R26, R25, -R26 ;  /* 0x8000001a191a2221 */ /* 0x010fe20000000000 */
[----:B--2---:R-:W-:-:S04]  /*09c0*/  @P2 FADD R21, R21, -R24 ;  /* 0x8000001815152221 */ /* 0x004fc80000000000 */
[----:B-----5:R-:W-:-:S04]  /*09d0*/  @P2 FFMA R21, R21, R21, R0 ;  /* 0x0000001515152223 */ /* 0x020fc80000000000 */
[----:B------:R-:W-:Y:S01]  /*09e0*/  @P2 FFMA R0, R26, R26, R21 ;  /* 0x0000001a1a002223 */ /* 0x000fe20000000015 */
[----:B---3--:R-:W-:-:S04]  /*09f0*/  @P1 FADD R11, R18, -R13 ;  /* 0x8000000d120b1221 */ /* 0x008fc80000000000 */
[----:B------:R-:W-:-:S07]  /*0a00*/  @P1 FFMA R0, R11, R11, R0 ;  /* 0x0000000b0b001223 */ /* 0x000fce0000000000 */
.L_x_2:
[----:B-----5:R1:W-:Y:S01]  /*0a10*/  STG.E desc[UR6][R22.64], R0 ;  /* 0x0000000016007986 */ /* 0x0203e2000c101906 */
[----:B------:R-:W-:Y:S05]  /*0a20*/  @P0 BRA `(.L_x_4) ;  /* 0xfffffff400dc0947 */ /* 0x000fea000383ffff */
[----:B------:R-:W-:Y:S05]  /*0a30*/  EXIT ;  /* 0x000000000000794d */ /* 0x000fea0003800000 */
.L_x_5:
[----:B------:R-:W-:-:S00]  /*0a40*/  BRA `(.L_x_5) ;  /* 0xfffffffc00fc7947 */ /* 0x000fc0000383ffff */
[----:B------:R-:W-:-:S00]  /*0a50*/  NOP ;  /* 0x0000000000007918 */ /* 0x000fc00000000000 */
        /* <DEDUP_REMOVED lines=10> */
.L_x_6:


//--------------------- .nv.shared.reserved.0     --------------------------
	.section	.nv.shared.reserved.0,"aw",@nobits
	.weak		__nv_reservedSMEM_offset_0_alias
	.size		__nv_reservedSMEM_offset_0_alias, 0, 64
	.other		__nv_reservedSMEM_offset_0_alias,@"STO_CUDA_RESERVED_SHARED STV_DEFAULT"
__nv_reservedSMEM_offset_0_alias:
	.zero		0
	.zero		64


//--------------------- .nv.constant0._Z20feat_distance_kerneliiiiPKfS0_Pf --------------------------
	.section	.nv.constant0._Z20feat_distance_kerneliiiiPKfS0_Pf,"a",@progbits
	.sectionflags	@""
	.align	4
.nv.constant0._Z20feat_distance_kerneliiiiPKfS0_Pf:
	.zero		936


//--------------------- SYMBOLS --------------------------

	.type		.nv.reservedSmem.offset0,@object
	.size		.nv.reservedSmem.offset0,0x4
